//
// Generated by NVIDIA NVVM Compiler
//
// Compiler Build ID: CL-36424714
// Cuda compilation tools, release 13.0, V13.0.88
// Based on NVVM 20.0.0
//

.version 9.0
.target sm_100
.address_size 64

	// .globl	_Z7add_onePf

.visible .entry _Z7add_onePf(
	.param .u64 .ptr .align 1 _Z7add_onePf_param_0
)
{
	.reg .b32 	%r<2>;
	.reg .b32 	%f<3>;
	.reg .b64 	%rd<5>;

	ld.param.u64 	%rd1, [_Z7add_onePf_param_0];
	cvta.to.global.u64 	%rd2, %rd1;
	mov.u32 	%r1, %tid.x;
	mul.wide.u32 	%rd3, %r1, 4;
	add.s64 	%rd4, %rd2, %rd3;
	ld.global.f32 	%f1, [%rd4];
	add.f32 	%f2, %f1, 0f3F800000;
	st.global.f32 	[%rd4], %f2;
	ret;

}


// ===== COMPILED SASS (sm_100) =====

	.target	sm_100

	.elftype	@"ET_EXEC"


//--------------------- .note.nv.tkinfo           --------------------------
	.section	.note.nv.tkinfo,"",@"SHT_NOTE"
	.sectionflags	@"SHF_NOTE_NV_TKINFO"
	.tkinfo
        /*0018*/ 	.word	0x00000002
        /*0030*/ 	.string	""
        /*0030*/ 	.string	"ptxas"
        /*0030*/ 	.string	"Cuda compilation tools, release 13.0, V13.0.88"
        /*0030*/ 	.string	"Build cuda_13.0.r13.0/compiler.36424714_0"
        /*0030*/ 	.string	"-arch sm_100 -m 64 "



//--------------------- .note.nv.cuinfo           --------------------------
	.section	.note.nv.cuinfo,"",@"SHT_NOTE"
	.sectionflags	@"SHF_NOTE_NV_CUINFO"
        /*0018*/ 	.short	0x0002
        /*001a*/ 	.short	0x0064
        /*001c*/ 	.short	0x0082
	.zero		2


//--------------------- .nv.info                  --------------------------
	.section	.nv.info,"",@"SHT_CUDA_INFO"
	.align	4


	//----- nvinfo : EIATTR_REGCOUNT
	.align		4
        /*0000*/ 	.byte	0x04, 0x2f
        /*0002*/ 	.short	(.L_1 - .L_0)
	.align		4
.L_0:
        /*0004*/ 	.word	index@(_Z7add_onePf)
        /*0008*/ 	.word	0x00000008


	//----- nvinfo : EIATTR_FRAME_SIZE
	.align		4
.L_1:
        /*000c*/ 	.byte	0x04, 0x11
        /*000e*/ 	.short	(.L_3 - .L_2)
	.align		4
.L_2:
        /*0010*/ 	.word	index@(_Z7add_onePf)
        /*0014*/ 	.word	0x00000000


	//----- nvinfo : EIATTR_MIN_STACK_SIZE
	.align		4
.L_3:
        /*0018*/ 	.byte	0x04, 0x12
        /*001a*/ 	.short	(.L_5 - .L_4)
	.align		4
.L_4:
        /*001c*/ 	.word	index@(_Z7add_onePf)
        /*0020*/ 	.word	0x00000000
.L_5:


//--------------------- .nv.compat                --------------------------
	.section	.nv.compat,"",@"SHT_CUDA_COMPAT_INFO"
	.align	4
        /*0000*/ 	.byte	0x02, 0x09, 0x00, 0x00, 0x02, 0x02, 0x01, 0x00, 0x02, 0x05, 0x05, 0x00, 0x03, 0x07, 0x01, 0x01
        /*0010*/ 	.byte	0x02, 0x03, 0x00, 0x00, 0x02, 0x06, 0x01, 0x00, 0x04, 0x0b, 0x08, 0x00, 0x09, 0x00, 0x00, 0x00
        /*0020*/ 	.byte	0x00, 0x00, 0x00, 0x00


//--------------------- .nv.info._Z7add_onePf     --------------------------
	.section	.nv.info._Z7add_onePf,"",@"SHT_CUDA_INFO"
	.sectionflags	@""
	.align	4


	//----- nvinfo : EIATTR_CUDA_API_VERSION
	.align		4
        /*0000*/ 	.byte	0x04, 0x37
        /*0002*/ 	.short	(.L_7 - .L_6)
.L_6:
        /*0004*/ 	.word	0x00000082


	//----- nvinfo : EIATTR_KPARAM_INFO
	.align		4
.L_7:
        /*0008*/ 	.byte	0x04, 0x17
        /*000a*/ 	.short	(.L_9 - .L_8)
.L_8:
        /*000c*/ 	.word	0x00000000
        /*0010*/ 	.short	0x0000
        /*0012*/ 	.short	0x0000
        /*0014*/ 	.byte	0x00, 0xf5, 0x21, 0x00


	//----- nvinfo : EIATTR_SPARSE_MMA_MASK
	.align		4
.L_9:
        /*0018*/ 	.byte	0x03, 0x50
        /*001a*/ 	.short	0x0000


	//----- nvinfo : EIATTR_MAXREG_COUNT
	.align		4
        /*001c*/ 	.byte	0x03, 0x1b
        /*001e*/ 	.short	0x00ff


	//----- nvinfo : EIATTR_MERCURY_ISA_VERSION
	.align		4
        /*0020*/ 	.byte	0x03, 0x5f
        /*0022*/ 	.short	0x0101


	//----- nvinfo : EIATTR_VRC_CTA_INIT_COUNT
	.align		4
        /*0024*/ 	.byte	0x02, 0x4a
	.zero		1
	.zero		1


	//----- nvinfo : EIATTR_EXIT_INSTR_OFFSETS
	.align		4
        /*0028*/ 	.byte	0x04, 0x1c
        /*002a*/ 	.short	(.L_11 - .L_10)


	//   ....[0]....
.L_10:
        /*002c*/ 	.word	0x00000080


	//----- nvinfo : EIATTR_CBANK_PARAM_SIZE
	.align		4
.L_11:
        /*0030*/ 	.byte	0x03, 0x19
        /*0032*/ 	.short	0x0008


	//----- nvinfo : EIATTR_PARAM_CBANK
	.align		4
        /*0034*/ 	.byte	0x04, 0x0a
        /*0036*/ 	.short	(.L_13 - .L_12)
	.align		4
.L_12:
        /*0038*/ 	.word	index@(.nv.constant0._Z7add_onePf)
        /*003c*/ 	.short	0x0380
        /*003e*/ 	.short	0x0008


	//----- nvinfo : EIATTR_SW_WAR
	.align		4
.L_13:
        /*0040*/ 	.byte	0x04, 0x36
        /*0042*/ 	.short	(.L_15 - .L_14)
.L_14:
        /*0044*/ 	.word	0x00000008
.L_15:


//--------------------- .nv.callgraph             --------------------------
	.section	.nv.callgraph,"",@"SHT_CUDA_CALLGRAPH"
	.align	4
	.sectionentsize	8
	.align		4
        /*0000*/ 	.word	0x00000000
	.align		4
        /*0004*/ 	.word	0xffffffff
	.align		4
        /*0008*/ 	.word	0x00000000
	.align		4
        /*000c*/ 	.word	0xfffffffe
	.align		4
        /*0010*/ 	.word	0x00000000
	.align		4
        /*0014*/ 	.word	0xfffffffd
	.align		4
        /*0018*/ 	.word	0x00000000
	.align		4
        /*001c*/ 	.word	0xfffffffc


//--------------------- .text._Z7add_onePf        --------------------------
	.section	.text._Z7add_onePf,"ax",@progbits
	.align	128
        .global         _Z7add_onePf
        .type           _Z7add_onePf,@function
        .size           _Z7add_onePf,(.L_x_1 - _Z7add_onePf)
        .other          _Z7add_onePf,@"STO_CUDA_ENTRY STV_DEFAULT"
_Z7add_onePf:
.text._Z7add_onePf:
[----:B------:R-:W-:Y:S01]  /*0000*/  LDC R1, c[0x0][0x37c] ;  /* 0x0000df00ff017b82 */ /* 0x000fe20000000800 */
[----:B------:R-:W0:Y:S07]  /*0010*/  S2R R5, SR_TID.X ;  /* 0x0000000000057919 */ /* 0x000e2e0000002100 */
[----:B------:R-:W0:Y:S01]  /*0020*/  LDC.64 R2, c[0x0][0x380] ;  /* 0x0000e000ff027b82 */ /* 0x000e220000000a00 */
[----:B------:R-:W1:Y:S01]  /*0030*/  LDCU.64 UR4, c[0x0][0x358] ;  /* 0x00006b00ff0477ac */ /* 0x000e620008000a00 */
[----:B0-----:R-:W-:-:S05]  /*0040*/  IMAD.WIDE.U32 R2, R5, 0x4, R2 ;  /* 0x0000000405027825 */ /* 0x001fca00078e0002 */
[----:B-1----:R-:W2:Y:S02]  /*0050*/  LDG.E R0, desc[UR4][R2.64] ;  /* 0x0000000402007981 */ /* 0x002ea4000c1e1900 */
[----:B--2---:R-:W-:-:S05]  /*0060*/  FADD R5, R0, 1 ;  /* 0x3f80000000057421 */ /* 0x004fca0000000000 */
[----:B------:R-:W-:Y:S01]  /*0070*/  STG.E desc[UR4][R2.64], R5 ;  /* 0x0000000502007986 */ /* 0x000fe2000c101904 */
[----:B------:R-:W-:Y:S05]  /*0080*/  EXIT ;  /* 0x000000000000794d */ /* 0x000fea0003800000 */
.L_x_0:
[----:B------:R-:W-:-:S00]  /*0090*/  BRA `(.L_x_0) ;  /* 0xfffffffc00fc7947 */ /* 0x000fc0000383ffff */
[----:B------:R-:W-:-:S00]  /*00a0*/  NOP ;  /* 0x0000000000007918 */ /* 0x000fc00000000000 */
        /* <DEDUP_REMOVED lines=13> */
.L_x_1:


//--------------------- .nv.shared.reserved.0     --------------------------
	.section	.nv.shared.reserved.0,"aw",@nobits
	.weak		__nv_reservedSMEM_offset_0_alias
	.size		__nv_reservedSMEM_offset_0_alias, 0, 64
	.other		__nv_reservedSMEM_offset_0_alias,@"STO_CUDA_RESERVED_SHARED STV_DEFAULT"
__nv_reservedSMEM_offset_0_alias:
	.zero		0
	.zero		64


//--------------------- .nv.constant0._Z7add_onePf --------------------------
	.section	.nv.constant0._Z7add_onePf,"a",@progbits
	.sectionflags	@""
	.align	4
.nv.constant0._Z7add_onePf:
	.zero		904


//--------------------- SYMBOLS --------------------------

	.type		.nv.reservedSmem.offset0,@object
	.size		.nv.reservedSmem.offset0,0x4
